	.headerflags	@"EF_CUDA_TEXMODE_UNIFIED EF_CUDA_64BIT_ADDRESS EF_CUDA_ACCELERATORS EF_CUDA_SM90 EF_CUDA_VIRTUAL_SM(EF_CUDA_SM90)"
	.elftype	@"ET_EXEC"


//--------------------- .nv.info                  --------------------------
	.section	.nv.info,"",@"SHT_CUDA_INFO"
	.align	4


	//----- nvinfo : EIATTR_REGCOUNT
	.align		4
        /*0000*/ 	.byte	0x04, 0x2f
        /*0002*/ 	.short	(.L_3 - .L_2)
	.align		4
.L_2:
        /*0004*/ 	.word	index@(triton_poi_fused__native_batch_norm_legit_no_training_24)
        /*0008*/ 	.word	0x00000010


	//----- nvinfo : EIATTR_MIN_STACK_SIZE
	.align		4
.L_3:
        /*000c*/ 	.byte	0x04, 0x12
        /*000e*/ 	.short	(.L_5 - .L_4)
	.align		4
.L_4:
        /*0010*/ 	.word	index@(triton_poi_fused__native_batch_norm_legit_no_training_24)
        /*0014*/ 	.word	0x00000000


	//----- nvinfo : EIATTR_FRAME_SIZE
	.align		4
.L_5:
        /*0018*/ 	.byte	0x04, 0x11
        /*001a*/ 	.short	(.L_7 - .L_6)
	.align		4
.L_6:
        /*001c*/ 	.word	index@(triton_poi_fused__native_batch_norm_legit_no_training_24)
        /*0020*/ 	.word	0x00000000


	//----- nvinfo : EIATTR_MIN_STACK_SIZE
	.align		4
.L_7:
        /*0024*/ 	.byte	0x04, 0x12
        /*0026*/ 	.short	(.L_9 - .L_8)
	.align		4
.L_8:
        /*0028*/ 	.word	index@(triton_poi_fused__native_batch_norm_legit_no_training_24)
        /*002c*/ 	.word	0x00000000
.L_9:


//--------------------- .nv.info.triton_poi_fused__native_batch_norm_legit_no_training_24 --------------------------
	.section	.nv.info.triton_poi_fused__native_batch_norm_legit_no_training_24,"",@"SHT_CUDA_INFO"
	.sectionflags	@""
	.align	4


	//----- nvinfo : EIATTR_CUDA_API_VERSION
	.align		4
        /*0000*/ 	.byte	0x04, 0x37
        /*0002*/ 	.short	(.L_11 - .L_10)
.L_10:
        /*0004*/ 	.word	0x0000007c


	//----- nvinfo : EIATTR_KPARAM_INFO
	.align		4
.L_11:
        /*0008*/ 	.byte	0x04, 0x17
        /*000a*/ 	.short	(.L_13 - .L_12)
.L_12:
        /*000c*/ 	.word	0x00000000
        /*0010*/ 	.short	0x0006
        /*0012*/ 	.short	0x0030
        /*0014*/ 	.byte	0x00, 0xf0, 0x11, 0x00


	//----- nvinfo : EIATTR_KPARAM_INFO
	.align		4
.L_13:
        /*0018*/ 	.byte	0x04, 0x17
        /*001a*/ 	.short	(.L_15 - .L_14)
.L_14:
        /*001c*/ 	.word	0x00000000
        /*0020*/ 	.short	0x0005
        /*0022*/ 	.short	0x0028
        /*0024*/ 	.byte	0x00, 0xf4, 0x21, 0x00


	//----- nvinfo : EIATTR_KPARAM_INFO
	.align		4
.L_15:
        /*0028*/ 	.byte	0x04, 0x17
        /*002a*/ 	.short	(.L_17 - .L_16)
.L_16:
        /*002c*/ 	.word	0x00000000
        /*0030*/ 	.short	0x0004
        /*0032*/ 	.short	0x0020
        /*0034*/ 	.byte	0x00, 0xf4, 0x21, 0x00


	//----- nvinfo : EIATTR_KPARAM_INFO
	.align		4
.L_17:
        /*0038*/ 	.byte	0x04, 0x17
        /*003a*/ 	.short	(.L_19 - .L_18)
.L_18:
        /*003c*/ 	.word	0x00000000
        /*0040*/ 	.short	0x0003
        /*0042*/ 	.short	0x0018
        /*0044*/ 	.byte	0x00, 0xf4, 0x21, 0x00


	//----- nvinfo : EIATTR_KPARAM_INFO
	.align		4
.L_19:
        /*0048*/ 	.byte	0x04, 0x17
        /*004a*/ 	.short	(.L_21 - .L_20)
.L_20:
        /*004c*/ 	.word	0x00000000
        /*0050*/ 	.short	0x0002
        /*0052*/ 	.short	0x0010
        /*0054*/ 	.byte	0x00, 0xf4, 0x21, 0x00


	//----- nvinfo : EIATTR_KPARAM_INFO
	.align		4
.L_21:
        /*0058*/ 	.byte	0x04, 0x17
        /*005a*/ 	.short	(.L_23 - .L_22)
.L_22:
        /*005c*/ 	.word	0x00000000
        /*0060*/ 	.short	0x0001
        /*0062*/ 	.short	0x0008
        /*0064*/ 	.byte	0x00, 0xf4, 0x21, 0x00


	//----- nvinfo : EIATTR_KPARAM_INFO
	.align		4
.L_23:
        /*0068*/ 	.byte	0x04, 0x17
        /*006a*/ 	.short	(.L_25 - .L_24)
.L_24:
        /*006c*/ 	.word	0x00000000
        /*0070*/ 	.short	0x0000
        /*0072*/ 	.short	0x0000
        /*0074*/ 	.byte	0x00, 0xf4, 0x21, 0x00


	//----- nvinfo : EIATTR_SPARSE_MMA_MASK
	.align		4
.L_25:
        /*0078*/ 	.byte	0x03, 0x50
        /*007a*/ 	.short	0x0000


	//----- nvinfo : EIATTR_MAXREG_COUNT
	.align		4
        /*007c*/ 	.byte	0x03, 0x1b
        /*007e*/ 	.short	0x00ff


	//----- nvinfo : EIATTR_EXIT_INSTR_OFFSETS
	.align		4
        /*0080*/ 	.byte	0x04, 0x1c
        /*0082*/ 	.short	(.L_27 - .L_26)


	//   ....[0]....
.L_26:
        /*0084*/ 	.word	0x000002a0


	//----- nvinfo : EIATTR_REQNTID
	.align		4
.L_27:
        /*0088*/ 	.byte	0x04, 0x10
        /*008a*/ 	.short	(.L_29 - .L_28)
.L_28:
        /*008c*/ 	.word	0x00000080
        /*0090*/ 	.word	0x00000001
        /*0094*/ 	.word	0x00000001


	//----- nvinfo : EIATTR_CBANK_PARAM_SIZE
	.align		4
.L_29:
        /*0098*/ 	.byte	0x03, 0x19
        /*009a*/ 	.short	0x0034


	//----- nvinfo : EIATTR_PARAM_CBANK
	.align		4
        /*009c*/ 	.byte	0x04, 0x0a
        /*009e*/ 	.short	(.L_31 - .L_30)
	.align		4
.L_30:
        /*00a0*/ 	.word	index@(.nv.constant0.triton_poi_fused__native_batch_norm_legit_no_training_24)
        /*00a4*/ 	.short	0x0210
        /*00a6*/ 	.short	0x0034


	//----- nvinfo : EIATTR_SW_WAR
	.align		4
.L_31:
        /*00a8*/ 	.byte	0x04, 0x36
        /*00aa*/ 	.short	(.L_33 - .L_32)
.L_32:
        /*00ac*/ 	.word	0x00000008
.L_33:


//--------------------- .nv.callgraph             --------------------------
	.section	.nv.callgraph,"",@"SHT_CUDA_CALLGRAPH"
	.align	4
	.sectionentsize	8
	.align		4
        /*0000*/ 	.word	0x00000000
	.align		4
        /*0004*/ 	.word	0xffffffff
	.align		4
        /*0008*/ 	.word	0x00000000
	.align		4
        /*000c*/ 	.word	0xfffffffe
	.align		4
        /*0010*/ 	.word	0x00000000
	.align		4
        /*0014*/ 	.word	0xfffffffd
	.align		4
        /*0018*/ 	.word	0x00000000
	.align		4
        /*001c*/ 	.word	0xfffffffc


//--------------------- .nv.constant4             --------------------------
	.section	.nv.constant4,"a",@progbits
	.align	8
	.align		8
.nv.constant4:
        /*0000*/ 	.dword	_$_str
	.align		8
        /*0008*/ 	.dword	_$_str_$_2


//--------------------- .text.triton_poi_fused__native_batch_norm_legit_no_training_24 --------------------------
	.section	.text.triton_poi_fused__native_batch_norm_legit_no_training_24,"ax",@progbits
	.align	128
        .global         triton_poi_fused__native_batch_norm_legit_no_training_24
        .type           triton_poi_fused__native_batch_norm_legit_no_training_24,@function
        .size           triton_poi_fused__native_batch_norm_legit_no_training_24,(.L_x_1 - triton_poi_fused__native_batch_norm_legit_no_training_24)
        .other          triton_poi_fused__native_batch_norm_legit_no_training_24,@"STO_CUDA_ENTRY STV_DEFAULT"
triton_poi_fused__native_batch_norm_legit_no_training_24:
.text.triton_poi_fused__native_batch_norm_legit_no_training_24:
[----:B------:R-:W-:Y:S01]  /*0000*/  LDC R1, c[0x0][0x28] ;  /* 0x00000a00ff017b82 */ /* 0x000fe20000000800 */
[----:B------:R-:W1:Y:S07]  /*0010*/  S2R R0, SR_TID.X ;  /* 0x0000000000007919 */ /* 0x000e6e0000002100 */
[----:B------:R-:W2:Y:S01]  /*0020*/  LDC.64 R6, c[0x0][0x220] ;  /* 0x00008800ff067b82 */ /* 0x000ea20000000a00 */
[----:B------:R-:W-:Y:S01]  /*0030*/  ULDC.64 UR4, c[0x0][0x208] ;  /* 0x0000820000047ab9 */ /* 0x000fe20000000a00 */
[----:B------:R-:W3:Y:S06]  /*0040*/  S2R R3, SR_CTAID.X ;  /* 0x0000000000037919 */ /* 0x000eec0000002500 */
[----:B------:R-:W4:Y:S08]  /*0050*/  LDC.64 R4, c[0x0][0x218] ;  /* 0x00008600ff047b82 */ /* 0x000f300000000a00 */
[----:B------:R-:W5:Y:S08]  /*0060*/  LDC.64 R8, c[0x0][0x228] ;  /* 0x00008a00ff087b82 */ /* 0x000f700000000a00 */
[----:B------:R-:W5:Y:S01]  /*0070*/  LDC.64 R10, c[0x0][0x230] ;  /* 0x00008c00ff0a7b82 */ /* 0x000f620000000a00 */
[----:B-1----:R-:W-:-:S04]  /*0080*/  LOP3.LUT R0, R0, 0x7f, RZ, 0xc0, !PT ;  /* 0x0000007f00007812 */ /* 0x002fc800078ec0ff */
[----:B---3--:R-:W-:-:S05]  /*0090*/  LEA R0, R3, R0, 0x7 ;  /* 0x0000000003007211 */ /* 0x008fca00078e38ff */
[----:B------:R-:W-:-:S05]  /*00a0*/  IMAD.HI R2, R0, 0x2aaaaaab, RZ ;  /* 0x2aaaaaab00027827 */ /* 0x000fca00078e02ff */
[----:B------:R-:W-:-:S04]  /*00b0*/  SHF.R.U32.HI R3, RZ, 0x1f, R2 ;  /* 0x0000001fff037819 */ /* 0x000fc80000011602 */
[----:B------:R-:W-:-:S05]  /*00c0*/  LEA.HI R3, R2, R3, RZ, 0x18 ;  /* 0x0000000302037211 */ /* 0x000fca00078fc0ff */
[----:B------:R-:W-:Y:S02]  /*00d0*/  IMAD R13, R3, -0x600, R0 ;  /* 0xfffffa00030d7824 */ /* 0x000fe400078e0200 */
[----:B------:R-:W1:Y:S02]  /*00e0*/  LDC.64 R2, c[0x0][0x210] ;  /* 0x00008400ff027b82 */ /* 0x000e640000000a00 */
[----:B--2---:R-:W-:-:S06]  /*00f0*/  IMAD.WIDE R6, R13, 0x4, R6 ;  /* 0x000000040d067825 */ /* 0x004fcc00078e0206 */
[----:B------:R-:W2:Y:S01]  /*0100*/  LDG.E.EL R6, desc[UR4][R6.64] ;  /* 0x0000000406067981 */ /* 0x000ea2000c2e1900 */
[----:B----4-:R-:W-:-:S04]  /*0110*/  IMAD.WIDE R4, R13, 0x4, R4 ;  /* 0x000000040d047825 */ /* 0x010fc800078e0204 */
[C---:B-----5:R-:W-:Y:S02]  /*0120*/  IMAD.WIDE R8, R13.reuse, 0x4, R8 ;  /* 0x000000040d087825 */ /* 0x060fe400078e0208 */
[----:B------:R3:W4:Y:S02]  /*0130*/  LDG.E.EL R5, desc[UR4][R4.64] ;  /* 0x0000000404057981 */ /* 0x000724000c2e1900 */
[----:B0-----:R-:W-:Y:S02]  /*0140*/  IMAD.WIDE R10, R13, 0x4, R10 ;  /* 0x000000040d0a7825 */ /* 0x001fe400078e020a */
[----:B------:R-:W5:Y:S04]  /*0150*/  LDG.E.EL R8, desc[UR4][R8.64] ;  /* 0x0000000408087981 */ /* 0x000f68000c2e1900 */
[----:B------:R-:W5:Y:S01]  /*0160*/  LDG.E.EL R11, desc[UR4][R10.64] ;  /* 0x000000040a0b7981 */ /* 0x000f62000c2e1900 */
[----:B-1----:R-:W-:-:S05]  /*0170*/  IMAD.WIDE R2, R0, 0x4, R2 ;  /* 0x0000000400027825 */ /* 0x002fca00078e0202 */
[----:B------:R0:W4:Y:S01]  /*0180*/  LDG.E R12, desc[UR4][R2.64] ;  /* 0x00000004020c7981 */ /* 0x000122000c1e1900 */
[----:B---3--:R-:W-:Y:S01]  /*0190*/  HFMA2.MMA R4, -RZ, RZ, 1.625, 0 ;  /* 0x3e800000ff047435 */ /* 0x008fe200000001ff */
[----:B0-----:R-:W0:Y:S02]  /*01a0*/  LDC.64 R2, c[0x0][0x238] ;  /* 0x00008e00ff027b82 */ /* 0x001e240000000a00 */
[----:B0-----:R-:W-:-:S04]  /*01b0*/  IMAD.WIDE R2, R0, 0x4, R2 ;  /* 0x0000000400027825 */ /* 0x001fc800078e0202 */
[----:B--2---:R-:W-:-:S04]  /*01c0*/  FADD R6, R6, 9.9999997473787516356e-06 ;  /* 0x3727c5ac06067421 */ /* 0x004fc80000000000 */
[----:B------:R-:W0:Y:S02]  /*01d0*/  MUFU.SQRT R7, R6 ;  /* 0x0000000600077308 */ /* 0x000e240000002000 */
[C---:B0-----:R-:W-:Y:S02]  /*01e0*/  FSETP.GT.AND P0, PT, R7.reuse, 8.50705917302346158658e+37, PT ;  /* 0x7e8000000700780b */ /* 0x041fe40003f04000 */
[----:B------:R-:W-:-:S11]  /*01f0*/  FSETP.GEU.AND P1, PT, R7, 1.175494350822287508e-38, PT ;  /* 0x008000000700780b */ /* 0x000fd60003f2e000 */
[----:B------:R-:W-:-:S04]  /*0200*/  @P0 FMUL R7, R7, 0.25 ;  /* 0x3e80000007070820 */ /* 0x000fc80000400000 */
[----:B------:R-:W-:-:S06]  /*0210*/  @!P1 FMUL R7, R7, 16777216 ;  /* 0x4b80000007079820 */ /* 0x000fcc0000400000 */
[----:B------:R-:W0:Y:S01]  /*0220*/  MUFU.RCP R7, R7 ;  /* 0x0000000700077308 */ /* 0x000e220000001000 */
[----:B------:R-:W-:Y:S01]  /*0230*/  FSEL R4, R4, 1, P0 ;  /* 0x3f80000004047808 */ /* 0x000fe20000000000 */
[----:B----4-:R-:W-:-:S04]  /*0240*/  FADD R5, R12, -R5 ;  /* 0x800000050c057221 */ /* 0x010fc80000000000 */
[----:B------:R-:W-:-:S04]  /*0250*/  @!P1 FMUL R4, R4, 16777216 ;  /* 0x4b80000004049820 */ /* 0x000fc80000400000 */
[----:B0-----:R-:W-:-:S04]  /*0260*/  FMUL R4, R7, R4 ;  /* 0x0000000407047220 */ /* 0x001fc80000400000 */
[----:B------:R-:W-:-:S04]  /*0270*/  FMUL R4, R5, R4 ;  /* 0x0000000405047220 */ /* 0x000fc80000400000 */
[----:B-----5:R-:W-:-:S05]  /*0280*/  FFMA R11, R8, R4, R11 ;  /* 0x00000004080b7223 */ /* 0x020fca000000000b */
[----:B------:R-:W-:Y:S01]  /*0290*/  STG.E desc[UR4][R2.64], R11 ;  /* 0x0000000b02007986 */ /* 0x000fe2000c101904 */
[----:B------:R-:W-:Y:S05]  /*02a0*/  EXIT ;  /* 0x000000000000794d */ /* 0x000fea0003800000 */
.L_x_0:
[----:B------:R-:W-:-:S00]  /*02b0*/  BRA `(.L_x_0) ;  /* 0xfffffffc00fc7947 */ /* 0x000fc0000383ffff */
[----:B------:R-:W-:-:S00]  /*02c0*/  NOP ;  /* 0x0000000000007918 */ /* 0x000fc00000000000 */
        /* <DEDUP_REMOVED lines=11> */
.L_x_1:


//--------------------- .nv.global.init           --------------------------
	.section	.nv.global.init,"aw",@progbits
.nv.global.init:
	.type		_$_str,@object
	.size		_$_str,(_$_str_$_2 - _$_str)
_$_str:
        /*0000*/ 	.byte	0x5f, 0x5f, 0x43, 0x55, 0x44, 0x41, 0x5f, 0x46, 0x54, 0x5a, 0x00
	.type		_$_str_$_2,@object
	.size		_$_str_$_2,(.L_1 - _$_str_$_2)
_$_str_$_2:
        /*000b*/ 	.byte	0x5f, 0x5f, 0x43, 0x55, 0x44, 0x41, 0x5f, 0x50, 0x52, 0x45, 0x43, 0x5f, 0x53, 0x51, 0x52, 0x54
        /*001b*/ 	.byte	0x00
.L_1:


//--------------------- .nv.constant0.triton_poi_fused__native_batch_norm_legit_no_training_24 --------------------------
	.section	.nv.constant0.triton_poi_fused__native_batch_norm_legit_no_training_24,"a",@progbits
	.sectionflags	@""
	.align	4
.nv.constant0.triton_poi_fused__native_batch_norm_legit_no_training_24:
	.zero		580
